//
// Generated by NVIDIA NVVM Compiler
//
// Compiler Build ID: CL-36424714
// Cuda compilation tools, release 13.0, V13.0.88
// Based on NVVM 20.0.0
//

.version 9.0
.target sm_100
.address_size 64

	// .globl	_Z9helloCudav
.extern .func  (.param .b32 func_retval0) vprintf
(
	.param .b64 vprintf_param_0,
	.param .b64 vprintf_param_1
)
;
.global .align 1 .b8 $str[16] = {104, 101, 108, 108, 111, 32, 102, 114, 111, 109, 32, 71, 80, 85, 10};

.visible .entry _Z9helloCudav()
{
	.reg .b32 	%r<3>;
	.reg .b64 	%rd<3>;

	mov.u64 	%rd1, $str;
	cvta.global.u64 	%rd2, %rd1;
	{ // callseq 0, 0
	.param .b64 param0;
	st.param.b64 	[param0], %rd2;
	.param .b64 param1;
	st.param.b64 	[param1], 0;
	.param .b32 retval0;
	call.uni (retval0), 
	vprintf, 
	(
	param0, 
	param1
	);
	ld.param.b32 	%r1, [retval0];
	} // callseq 0
	ret;

}


// ===== COMPILED SASS (sm_100) =====

	.target	sm_100

	.elftype	@"ET_EXEC"


//--------------------- .note.nv.tkinfo           --------------------------
	.section	.note.nv.tkinfo,"",@"SHT_NOTE"
	.sectionflags	@"SHF_NOTE_NV_TKINFO"
	.tkinfo
        /*0018*/ 	.word	0x00000002
        /*0030*/ 	.string	""
        /*0030*/ 	.string	"ptxas"
        /*0030*/ 	.string	"Cuda compilation tools, release 13.0, V13.0.88"
        /*0030*/ 	.string	"Build cuda_13.0.r13.0/compiler.36424714_0"
        /*0030*/ 	.string	"-arch sm_100 -m 64 "



//--------------------- .note.nv.cuinfo           --------------------------
	.section	.note.nv.cuinfo,"",@"SHT_NOTE"
	.sectionflags	@"SHF_NOTE_NV_CUINFO"
        /*0018*/ 	.short	0x0002
        /*001a*/ 	.short	0x0064
        /*001c*/ 	.short	0x0082
	.zero		2


//--------------------- .nv.info                  --------------------------
	.section	.nv.info,"",@"SHT_CUDA_INFO"
	.align	4


	//----- nvinfo : EIATTR_REGCOUNT
	.align		4
        /*0000*/ 	.byte	0x04, 0x2f
        /*0002*/ 	.short	(.L_2 - .L_1)
	.align		4
.L_1:
        /*0004*/ 	.word	index@(_Z9helloCudav)
        /*0008*/ 	.word	0x00000018


	//----- nvinfo : EIATTR_FRAME_SIZE
	.align		4
.L_2:
        /*000c*/ 	.byte	0x04, 0x11
        /*000e*/ 	.short	(.L_4 - .L_3)
	.align		4
.L_3:
        /*0010*/ 	.word	index@(_Z9helloCudav)
        /*0014*/ 	.word	0x00000000


	//----- nvinfo : EIATTR_MIN_STACK_SIZE
	.align		4
.L_4:
        /*0018*/ 	.byte	0x04, 0x12
        /*001a*/ 	.short	(.L_6 - .L_5)
	.align		4
.L_5:
        /*001c*/ 	.word	index@(_Z9helloCudav)
        /*0020*/ 	.word	0x00000000
.L_6:


//--------------------- .nv.compat                --------------------------
	.section	.nv.compat,"",@"SHT_CUDA_COMPAT_INFO"
	.align	4
        /*0000*/ 	.byte	0x02, 0x09, 0x00, 0x00, 0x02, 0x02, 0x01, 0x00, 0x02, 0x05, 0x05, 0x00, 0x03, 0x07, 0x01, 0x01
        /*0010*/ 	.byte	0x02, 0x03, 0x00, 0x00, 0x02, 0x06, 0x01, 0x00, 0x04, 0x0b, 0x08, 0x00, 0x09, 0x00, 0x00, 0x00
        /*0020*/ 	.byte	0x00, 0x00, 0x00, 0x00


//--------------------- .nv.info._Z9helloCudav    --------------------------
	.section	.nv.info._Z9helloCudav,"",@"SHT_CUDA_INFO"
	.sectionflags	@""
	.align	4


	//----- nvinfo : EIATTR_CUDA_API_VERSION
	.align		4
        /*0000*/ 	.byte	0x04, 0x37
        /*0002*/ 	.short	(.L_8 - .L_7)
.L_7:
        /*0004*/ 	.word	0x00000082


	//----- nvinfo : EIATTR_SPARSE_MMA_MASK
	.align		4
.L_8:
        /*0008*/ 	.byte	0x03, 0x50
        /*000a*/ 	.short	0x0000


	//----- nvinfo : EIATTR_MAXREG_COUNT
	.align		4
        /*000c*/ 	.byte	0x03, 0x1b
        /*000e*/ 	.short	0x00ff


	//----- nvinfo : EIATTR_EXTERNS
	.align		4
        /*0010*/ 	.byte	0x04, 0x0f
        /*0012*/ 	.short	(.L_10 - .L_9)


	//   ....[0]....
	.align		4
.L_9:
        /*0014*/ 	.word	index@(vprintf)


	//----- nvinfo : EIATTR_MERCURY_ISA_VERSION
	.align		4
.L_10:
        /*0018*/ 	.byte	0x03, 0x5f
        /*001a*/ 	.short	0x0101


	//----- nvinfo : EIATTR_VRC_CTA_INIT_COUNT
	.align		4
        /*001c*/ 	.byte	0x02, 0x4a
	.zero		1
	.zero		1


	//----- nvinfo : EIATTR_SYSCALL_OFFSETS
	.align		4
        /*0020*/ 	.byte	0x04, 0x46
        /*0022*/ 	.short	(.L_12 - .L_11)


	//   ....[0]....
.L_11:
        /*0024*/ 	.word	0x00000080


	//----- nvinfo : EIATTR_EXIT_INSTR_OFFSETS
	.align		4
.L_12:
        /*0028*/ 	.byte	0x04, 0x1c
        /*002a*/ 	.short	(.L_14 - .L_13)


	//   ....[0]....
.L_13:
        /*002c*/ 	.word	0x00000090


	//----- nvinfo : EIATTR_SW_WAR
	.align		4
.L_14:
        /*0030*/ 	.byte	0x04, 0x36
        /*0032*/ 	.short	(.L_16 - .L_15)
.L_15:
        /*0034*/ 	.word	0x00000008
.L_16:


//--------------------- .nv.callgraph             --------------------------
	.section	.nv.callgraph,"",@"SHT_CUDA_CALLGRAPH"
	.align	4
	.sectionentsize	8
	.align		4
        /*0000*/ 	.word	0x00000000
	.align		4
        /*0004*/ 	.word	0xffffffff
	.align		4
        /*0008*/ 	.word	index@(_Z9helloCudav)
	.align		4
        /*000c*/ 	.word	index@(vprintf)
	.align		4
        /*0010*/ 	.word	0x00000000
	.align		4
        /*0014*/ 	.word	0xfffffffe
	.align		4
        /*0018*/ 	.word	0x00000000
	.align		4
        /*001c*/ 	.word	0xfffffffd
	.align		4
        /*0020*/ 	.word	0x00000000
	.align		4
        /*0024*/ 	.word	0xfffffffc


//--------------------- .nv.constant4             --------------------------
	.section	.nv.constant4,"a",@progbits
	.align	8
	.align		8
.nv.constant4:
        /*0000*/ 	.dword	vprintf
	.align		8
        /*0008*/ 	.dword	$str


//--------------------- .text._Z9helloCudav       --------------------------
	.section	.text._Z9helloCudav,"ax",@progbits
	.align	128
        .global         _Z9helloCudav
        .type           _Z9helloCudav,@function
        .size           _Z9helloCudav,(.L_x_2 - _Z9helloCudav)
        .other          _Z9helloCudav,@"STO_CUDA_ENTRY STV_DEFAULT"
_Z9helloCudav:
.text._Z9helloCudav:
[----:B------:R-:W0:Y:S01]  /*0000*/  LDC R1, c[0x0][0x37c] ;  /* 0x0000df00ff017b82 */ /* 0x000e220000000800 */
[----:B------:R-:W-:Y:S01]  /*0010*/  MOV R0, 0x0 ;  /* 0x0000000000007802 */ /* 0x000fe20000000f00 */
[----:B------:R-:W1:Y:S01]  /*0020*/  LDCU.64 UR4, c[0x4][0x8] ;  /* 0x01000100ff0477ac */ /* 0x000e620008000a00 */
[----:B------:R-:W-:-:S05]  /*0030*/  CS2R R6, SRZ ;  /* 0x0000000000067805 */ /* 0x000fca000001ff00 */
[----:B------:R2:W3:Y:S01]  /*0040*/  LDC.64 R2, c[0x4][R0] ;  /* 0x0100000000027b82 */ /* 0x0004e20000000a00 */
[----:B-1----:R-:W-:Y:S02]  /*0050*/  IMAD.U32 R4, RZ, RZ, UR4 ;  /* 0x00000004ff047e24 */ /* 0x002fe4000f8e00ff */
[----:B--2---:R-:W-:-:S07]  /*0060*/  IMAD.U32 R5, RZ, RZ, UR5 ;  /* 0x00000005ff057e24 */ /* 0x004fce000f8e00ff */
[----:B------:R-:W-:-:S07]  /*0070*/  LEPC R20, `(.L_x_0) ;  /* 0x000000001014794e */ /* 0x000fce0000000000 */
[----:B0--3--:R-:W-:Y:S05]  /*0080*/  CALL.ABS.NOINC R2 ;  /* 0x0000000002007343 */ /* 0x009fea0003c00000 */
.L_x_0:
[----:B------:R-:W-:Y:S05]  /*0090*/  EXIT ;  /* 0x000000000000794d */ /* 0x000fea0003800000 */
.L_x_1:
[----:B------:R-:W-:-:S00]  /*00a0*/  BRA `(.L_x_1) ;  /* 0xfffffffc00fc7947 */ /* 0x000fc0000383ffff */
[----:B------:R-:W-:-:S00]  /*00b0*/  NOP ;  /* 0x0000000000007918 */ /* 0x000fc00000000000 */
        /* <DEDUP_REMOVED lines=12> */
.L_x_2:


//--------------------- .nv.global.init           --------------------------
	.section	.nv.global.init,"aw",@progbits
.nv.global.init:
	.type		$str,@object
	.size		$str,(.L_0 - $str)
$str:
        /*0000*/ 	.byte	0x68, 0x65, 0x6c, 0x6c, 0x6f, 0x20, 0x66, 0x72, 0x6f, 0x6d, 0x20, 0x47, 0x50, 0x55, 0x0a, 0x00
.L_0:


//--------------------- .nv.shared.reserved.0     --------------------------
	.section	.nv.shared.reserved.0,"aw",@nobits
	.weak		__nv_reservedSMEM_offset_0_alias
	.size		__nv_reservedSMEM_offset_0_alias, 0, 64
	.other		__nv_reservedSMEM_offset_0_alias,@"STO_CUDA_RESERVED_SHARED STV_DEFAULT"
__nv_reservedSMEM_offset_0_alias:
	.zero		0
	.zero		64


//--------------------- .nv.constant0._Z9helloCudav --------------------------
	.section	.nv.constant0._Z9helloCudav,"a",@progbits
	.sectionflags	@""
	.align	4
.nv.constant0._Z9helloCudav:
	.zero		896


//--------------------- SYMBOLS --------------------------

	.type		.nv.reservedSmem.offset0,@object
	.size		.nv.reservedSmem.offset0,0x4
	.type		vprintf,@function
